//
// Generated by NVIDIA NVVM Compiler
//
// Compiler Build ID: CL-36424714
// Cuda compilation tools, release 13.0, V13.0.88
// Based on NVVM 20.0.0
//

.version 9.0
.target sm_100
.address_size 64

	// .globl	_Z9transposePiS_

.visible .entry _Z9transposePiS_(
	.param .u64 .ptr .align 1 _Z9transposePiS__param_0,
	.param .u64 .ptr .align 1 _Z9transposePiS__param_1
)
{
	.reg .pred 	%p<4>;
	.reg .b32 	%r<13>;
	.reg .b64 	%rd<9>;

	ld.param.u64 	%rd1, [_Z9transposePiS__param_0];
	ld.param.u64 	%rd2, [_Z9transposePiS__param_1];
	mov.u32 	%r3, %ctaid.x;
	mov.u32 	%r4, %ntid.x;
	mov.u32 	%r5, %tid.x;
	mad.lo.s32 	%r1, %r3, %r4, %r5;
	mov.u32 	%r6, %ctaid.y;
	mov.u32 	%r7, %ntid.y;
	mov.u32 	%r8, %tid.y;
	mad.lo.s32 	%r9, %r6, %r7, %r8;
	setp.gt.s32 	%p1, %r1, 16;
	setp.gt.u32 	%p2, %r9, 16;
	or.pred  	%p3, %p1, %p2;
	@%p3 bra 	$L__BB0_2;
	cvta.to.global.u64 	%rd3, %rd1;
	cvta.to.global.u64 	%rd4, %rd2;
	mad.lo.s32 	%r10, %r1, 17, %r9;
	mul.wide.s32 	%rd5, %r10, 4;
	add.s64 	%rd6, %rd3, %rd5;
	ld.global.u32 	%r11, [%rd6];
	mad.lo.s32 	%r12, %r9, 17, %r1;
	mul.wide.s32 	%rd7, %r12, 4;
	add.s64 	%rd8, %rd4, %rd7;
	st.global.u32 	[%rd8], %r11;
$L__BB0_2:
	ret;

}


// ===== COMPILED SASS (sm_100) =====

	.target	sm_100

	.elftype	@"ET_EXEC"


//--------------------- .note.nv.tkinfo           --------------------------
	.section	.note.nv.tkinfo,"",@"SHT_NOTE"
	.sectionflags	@"SHF_NOTE_NV_TKINFO"
	.tkinfo
        /*0018*/ 	.word	0x00000002
        /*0030*/ 	.string	""
        /*0030*/ 	.string	"ptxas"
        /*0030*/ 	.string	"Cuda compilation tools, release 13.0, V13.0.88"
        /*0030*/ 	.string	"Build cuda_13.0.r13.0/compiler.36424714_0"
        /*0030*/ 	.string	"-arch sm_100 -m 64 "



//--------------------- .note.nv.cuinfo           --------------------------
	.section	.note.nv.cuinfo,"",@"SHT_NOTE"
	.sectionflags	@"SHF_NOTE_NV_CUINFO"
        /*0018*/ 	.short	0x0002
        /*001a*/ 	.short	0x0064
        /*001c*/ 	.short	0x0082
	.zero		2


//--------------------- .nv.info                  --------------------------
	.section	.nv.info,"",@"SHT_CUDA_INFO"
	.align	4


	//----- nvinfo : EIATTR_REGCOUNT
	.align		4
        /*0000*/ 	.byte	0x04, 0x2f
        /*0002*/ 	.short	(.L_1 - .L_0)
	.align		4
.L_0:
        /*0004*/ 	.word	index@(_Z9transposePiS_)
        /*0008*/ 	.word	0x0000000a


	//----- nvinfo : EIATTR_FRAME_SIZE
	.align		4
.L_1:
        /*000c*/ 	.byte	0x04, 0x11
        /*000e*/ 	.short	(.L_3 - .L_2)
	.align		4
.L_2:
        /*0010*/ 	.word	index@(_Z9transposePiS_)
        /*0014*/ 	.word	0x00000000


	//----- nvinfo : EIATTR_MIN_STACK_SIZE
	.align		4
.L_3:
        /*0018*/ 	.byte	0x04, 0x12
        /*001a*/ 	.short	(.L_5 - .L_4)
	.align		4
.L_4:
        /*001c*/ 	.word	index@(_Z9transposePiS_)
        /*0020*/ 	.word	0x00000000
.L_5:


//--------------------- .nv.compat                --------------------------
	.section	.nv.compat,"",@"SHT_CUDA_COMPAT_INFO"
	.align	4
        /*0000*/ 	.byte	0x02, 0x09, 0x00, 0x00, 0x02, 0x02, 0x01, 0x00, 0x02, 0x05, 0x05, 0x00, 0x03, 0x07, 0x01, 0x01
        /*0010*/ 	.byte	0x02, 0x03, 0x00, 0x00, 0x02, 0x06, 0x01, 0x00, 0x04, 0x0b, 0x08, 0x00, 0x09, 0x00, 0x00, 0x00
        /*0020*/ 	.byte	0x00, 0x00, 0x00, 0x00


//--------------------- .nv.info._Z9transposePiS_ --------------------------
	.section	.nv.info._Z9transposePiS_,"",@"SHT_CUDA_INFO"
	.sectionflags	@""
	.align	4


	//----- nvinfo : EIATTR_CUDA_API_VERSION
	.align		4
        /*0000*/ 	.byte	0x04, 0x37
        /*0002*/ 	.short	(.L_7 - .L_6)
.L_6:
        /*0004*/ 	.word	0x00000082


	//----- nvinfo : EIATTR_KPARAM_INFO
	.align		4
.L_7:
        /*0008*/ 	.byte	0x04, 0x17
        /*000a*/ 	.short	(.L_9 - .L_8)
.L_8:
        /*000c*/ 	.word	0x00000000
        /*0010*/ 	.short	0x0001
        /*0012*/ 	.short	0x0008
        /*0014*/ 	.byte	0x00, 0xf5, 0x21, 0x00


	//----- nvinfo : EIATTR_KPARAM_INFO
	.align		4
.L_9:
        /*0018*/ 	.byte	0x04, 0x17
        /*001a*/ 	.short	(.L_11 - .L_10)
.L_10:
        /*001c*/ 	.word	0x00000000
        /*0020*/ 	.short	0x0000
        /*0022*/ 	.short	0x0000
        /*0024*/ 	.byte	0x00, 0xf5, 0x21, 0x00


	//----- nvinfo : EIATTR_SPARSE_MMA_MASK
	.align		4
.L_11:
        /*0028*/ 	.byte	0x03, 0x50
        /*002a*/ 	.short	0x0000


	//----- nvinfo : EIATTR_MAXREG_COUNT
	.align		4
        /*002c*/ 	.byte	0x03, 0x1b
        /*002e*/ 	.short	0x00ff


	//----- nvinfo : EIATTR_MERCURY_ISA_VERSION
	.align		4
        /*0030*/ 	.byte	0x03, 0x5f
        /*0032*/ 	.short	0x0101


	//----- nvinfo : EIATTR_VRC_CTA_INIT_COUNT
	.align		4
        /*0034*/ 	.byte	0x02, 0x4a
	.zero		1
	.zero		1


	//----- nvinfo : EIATTR_EXIT_INSTR_OFFSETS
	.align		4
        /*0038*/ 	.byte	0x04, 0x1c
        /*003a*/ 	.short	(.L_13 - .L_12)


	//   ....[0]....
.L_12:
        /*003c*/ 	.word	0x000000b0


	//   ....[1]....
        /*0040*/ 	.word	0x00000150


	//----- nvinfo : EIATTR_CBANK_PARAM_SIZE
	.align		4
.L_13:
        /*0044*/ 	.byte	0x03, 0x19
        /*0046*/ 	.short	0x0010


	//----- nvinfo : EIATTR_PARAM_CBANK
	.align		4
        /*0048*/ 	.byte	0x04, 0x0a
        /*004a*/ 	.short	(.L_15 - .L_14)
	.align		4
.L_14:
        /*004c*/ 	.word	index@(.nv.constant0._Z9transposePiS_)
        /*0050*/ 	.short	0x0380
        /*0052*/ 	.short	0x0010


	//----- nvinfo : EIATTR_SW_WAR
	.align		4
.L_15:
        /*0054*/ 	.byte	0x04, 0x36
        /*0056*/ 	.short	(.L_17 - .L_16)
.L_16:
        /*0058*/ 	.word	0x00000008
.L_17:


//--------------------- .nv.callgraph             --------------------------
	.section	.nv.callgraph,"",@"SHT_CUDA_CALLGRAPH"
	.align	4
	.sectionentsize	8
	.align		4
        /*0000*/ 	.word	0x00000000
	.align		4
        /*0004*/ 	.word	0xffffffff
	.align		4
        /*0008*/ 	.word	0x00000000
	.align		4
        /*000c*/ 	.word	0xfffffffe
	.align		4
        /*0010*/ 	.word	0x00000000
	.align		4
        /*0014*/ 	.word	0xfffffffd
	.align		4
        /*0018*/ 	.word	0x00000000
	.align		4
        /*001c*/ 	.word	0xfffffffc


//--------------------- .text._Z9transposePiS_    --------------------------
	.section	.text._Z9transposePiS_,"ax",@progbits
	.align	128
        .global         _Z9transposePiS_
        .type           _Z9transposePiS_,@function
        .size           _Z9transposePiS_,(.L_x_1 - _Z9transposePiS_)
        .other          _Z9transposePiS_,@"STO_CUDA_ENTRY STV_DEFAULT"
_Z9transposePiS_:
.text._Z9transposePiS_:
[----:B------:R-:W-:Y:S01]  /*0000*/  LDC R1, c[0x0][0x37c] ;  /* 0x0000df00ff017b82 */ /* 0x000fe20000000800 */
[----:B------:R-:W0:Y:S07]  /*0010*/  S2R R2, SR_TID.Y ;  /* 0x0000000000027919 */ /* 0x000e2e0000002200 */
[----:B------:R-:W1:Y:S01]  /*0020*/  LDC R0, c[0x0][0x360] ;  /* 0x0000d800ff007b82 */ /* 0x000e620000000800 */
[----:B------:R-:W1:Y:S07]  /*0030*/  S2R R3, SR_TID.X ;  /* 0x0000000000037919 */ /* 0x000e6e0000002100 */
[----:B------:R-:W0:Y:S08]  /*0040*/  S2UR UR5, SR_CTAID.Y ;  /* 0x00000000000579c3 */ /* 0x000e300000002600 */
[----:B------:R-:W0:Y:S08]  /*0050*/  LDC R7, c[0x0][0x364] ;  /* 0x0000d900ff077b82 */ /* 0x000e300000000800 */
[----:B------:R-:W1:Y:S01]  /*0060*/  S2UR UR4, SR_CTAID.X ;  /* 0x00000000000479c3 */ /* 0x000e620000002500 */
[----:B0-----:R-:W-:-:S05]  /*0070*/  IMAD R7, R7, UR5, R2 ;  /* 0x0000000507077c24 */ /* 0x001fca000f8e0202 */
[----:B------:R-:W-:Y:S01]  /*0080*/  ISETP.GT.U32.AND P0, PT, R7, 0x10, PT ;  /* 0x000000100700780c */ /* 0x000fe20003f04070 */
[----:B-1----:R-:W-:-:S05]  /*0090*/  IMAD R0, R0, UR4, R3 ;  /* 0x0000000400007c24 */ /* 0x002fca000f8e0203 */
[----:B------:R-:W-:-:S13]  /*00a0*/  ISETP.GT.OR P0, PT, R0, 0x10, P0 ;  /* 0x000000100000780c */ /* 0x000fda0000704670 */
[----:B------:R-:W-:Y:S05]  /*00b0*/  @P0 EXIT ;  /* 0x000000000000094d */ /* 0x000fea0003800000 */
[----:B------:R-:W0:Y:S01]  /*00c0*/  LDC.64 R2, c[0x0][0x380] ;  /* 0x0000e000ff027b82 */ /* 0x000e220000000a00 */
[----:B------:R-:W1:Y:S01]  /*00d0*/  LDCU.64 UR4, c[0x0][0x358] ;  /* 0x00006b00ff0477ac */ /* 0x000e620008000a00 */
[----:B------:R-:W-:-:S04]  /*00e0*/  IMAD R5, R0, 0x11, R7 ;  /* 0x0000001100057824 */ /* 0x000fc800078e0207 */
[----:B0-----:R-:W-:Y:S02]  /*00f0*/  IMAD.WIDE R2, R5, 0x4, R2 ;  /* 0x0000000405027825 */ /* 0x001fe400078e0202 */
[----:B------:R-:W0:Y:S04]  /*0100*/  LDC.64 R4, c[0x0][0x388] ;  /* 0x0000e200ff047b82 */ /* 0x000e280000000a00 */
[----:B-1----:R-:W2:Y:S01]  /*0110*/  LDG.E R3, desc[UR4][R2.64] ;  /* 0x0000000402037981 */ /* 0x002ea2000c1e1900 */
[----:B------:R-:W-:-:S04]  /*0120*/  IMAD R7, R7, 0x11, R0 ;  /* 0x0000001107077824 */ /* 0x000fc800078e0200 */
[----:B0-----:R-:W-:-:S05]  /*0130*/  IMAD.WIDE R4, R7, 0x4, R4 ;  /* 0x0000000407047825 */ /* 0x001fca00078e0204 */
[----:B--2---:R-:W-:Y:S01]  /*0140*/  STG.E desc[UR4][R4.64], R3 ;  /* 0x0000000304007986 */ /* 0x004fe2000c101904 */
[----:B------:R-:W-:Y:S05]  /*0150*/  EXIT ;  /* 0x000000000000794d */ /* 0x000fea0003800000 */
.L_x_0:
[----:B------:R-:W-:-:S00]  /*0160*/  BRA `(.L_x_0) ;  /* 0xfffffffc00fc7947 */ /* 0x000fc0000383ffff */
[----:B------:R-:W-:-:S00]  /*0170*/  NOP ;  /* 0x0000000000007918 */ /* 0x000fc00000000000 */
        /* <DEDUP_REMOVED lines=8> */
.L_x_1:


//--------------------- .nv.shared.reserved.0     --------------------------
	.section	.nv.shared.reserved.0,"aw",@nobits
	.weak		__nv_reservedSMEM_offset_0_alias
	.size		__nv_reservedSMEM_offset_0_alias, 0, 64
	.other		__nv_reservedSMEM_offset_0_alias,@"STO_CUDA_RESERVED_SHARED STV_DEFAULT"
__nv_reservedSMEM_offset_0_alias:
	.zero		0
	.zero		64


//--------------------- .nv.constant0._Z9transposePiS_ --------------------------
	.section	.nv.constant0._Z9transposePiS_,"a",@progbits
	.sectionflags	@""
	.align	4
.nv.constant0._Z9transposePiS_:
	.zero		912


//--------------------- SYMBOLS --------------------------

	.type		.nv.reservedSmem.offset0,@object
	.size		.nv.reservedSmem.offset0,0x4
